//
// Generated by NVIDIA NVVM Compiler
//
// Compiler Build ID: CL-36424714
// Cuda compilation tools, release 13.0, V13.0.88
// Based on NVVM 20.0.0
//

.version 9.0
.target sm_100
.address_size 64

	// .globl	_Z8mma_testIddddLi8ELi8ELi4EEvPT_PT0_PT1_PT2_

.visible .entry _Z8mma_testIddddLi8ELi8ELi4EEvPT_PT0_PT1_PT2_(
	.param .u64 .ptr .align 1 _Z8mma_testIddddLi8ELi8ELi4EEvPT_PT0_PT1_PT2__param_0,
	.param .u64 .ptr .align 1 _Z8mma_testIddddLi8ELi8ELi4EEvPT_PT0_PT1_PT2__param_1,
	.param .u64 .ptr .align 1 _Z8mma_testIddddLi8ELi8ELi4EEvPT_PT0_PT1_PT2__param_2,
	.param .u64 .ptr .align 1 _Z8mma_testIddddLi8ELi8ELi4EEvPT_PT0_PT1_PT2__param_3
)
{
	.reg .b32 	%r<7>;
	.reg .b64 	%rd<16>;
	.reg .b64 	%fd<7>;

	ld.param.u64 	%rd1, [_Z8mma_testIddddLi8ELi8ELi4EEvPT_PT0_PT1_PT2__param_0];
	ld.param.u64 	%rd2, [_Z8mma_testIddddLi8ELi8ELi4EEvPT_PT0_PT1_PT2__param_1];
	ld.param.u64 	%rd3, [_Z8mma_testIddddLi8ELi8ELi4EEvPT_PT0_PT1_PT2__param_2];
	ld.param.u64 	%rd4, [_Z8mma_testIddddLi8ELi8ELi4EEvPT_PT0_PT1_PT2__param_3];
	cvta.to.global.u64 	%rd5, %rd4;
	cvta.to.global.u64 	%rd6, %rd3;
	cvta.to.global.u64 	%rd7, %rd2;
	cvta.to.global.u64 	%rd8, %rd1;
	mov.u32 	%r1, %tid.x;
	shl.b32 	%r2, %r1, 1;
	mul.wide.u32 	%rd9, %r2, 8;
	add.s64 	%rd10, %rd5, %rd9;
	mul.wide.u32 	%rd11, %r1, 8;
	add.s64 	%rd12, %rd8, %rd11;
	ld.global.f64 	%fd3, [%rd12];
	shl.b32 	%r3, %r1, 3;
	and.b32  	%r4, %r3, 24;
	shr.u32 	%r5, %r1, 2;
	add.s32 	%r6, %r4, %r5;
	mul.wide.u32 	%rd13, %r6, 8;
	add.s64 	%rd14, %rd7, %rd13;
	ld.global.f64 	%fd4, [%rd14];
	add.s64 	%rd15, %rd6, %rd9;
	ld.global.f64 	%fd5, [%rd15];
	ld.global.f64 	%fd6, [%rd15+8];
	// begin inline asm
	mma.sync.aligned.m8n8k4.row.col.f64.f64.f64.f64 {%fd1,%fd2}, {%fd3}, {%fd4}, {%fd5,%fd6};

	// end inline asm
	st.global.f64 	[%rd10], %fd1;
	st.global.f64 	[%rd10+8], %fd2;
	ret;

}
	// .globl	_Z9referenceIddddLi8ELi8ELi4EEvPT_PT0_PT1_PT2_
.visible .entry _Z9referenceIddddLi8ELi8ELi4EEvPT_PT0_PT1_PT2_(
	.param .u64 .ptr .align 1 _Z9referenceIddddLi8ELi8ELi4EEvPT_PT0_PT1_PT2__param_0,
	.param .u64 .ptr .align 1 _Z9referenceIddddLi8ELi8ELi4EEvPT_PT0_PT1_PT2__param_1,
	.param .u64 .ptr .align 1 _Z9referenceIddddLi8ELi8ELi4EEvPT_PT0_PT1_PT2__param_2,
	.param .u64 .ptr .align 1 _Z9referenceIddddLi8ELi8ELi4EEvPT_PT0_PT1_PT2__param_3
)
{
	.reg .pred 	%p<7>;
	.reg .b32 	%r<52>;
	.reg .b64 	%rd<58>;
	.reg .b64 	%fd<71>;

	ld.param.u64 	%rd9, [_Z9referenceIddddLi8ELi8ELi4EEvPT_PT0_PT1_PT2__param_0];
	ld.param.u64 	%rd10, [_Z9referenceIddddLi8ELi8ELi4EEvPT_PT0_PT1_PT2__param_1];
	ld.param.u64 	%rd11, [_Z9referenceIddddLi8ELi8ELi4EEvPT_PT0_PT1_PT2__param_2];
	ld.param.u64 	%rd12, [_Z9referenceIddddLi8ELi8ELi4EEvPT_PT0_PT1_PT2__param_3];
	cvta.to.global.u64 	%rd1, %rd10;
	cvta.to.global.u64 	%rd2, %rd9;
	cvta.to.global.u64 	%rd3, %rd12;
	cvta.to.global.u64 	%rd4, %rd11;
	mov.u32 	%r47, %tid.x;
	setp.gt.u32 	%p1, %r47, 63;
	@%p1 bra 	$L__BB1_7;
	mov.u32 	%r2, %ntid.x;
	add.s32 	%r22, %r47, %r2;
	max.u32 	%r23, %r22, 64;
	setp.lt.u32 	%p2, %r22, 64;
	selp.u32 	%r24, 1, 0, %p2;
	add.s32 	%r25, %r22, %r24;
	sub.s32 	%r26, %r23, %r25;
	div.u32 	%r27, %r26, %r2;
	add.s32 	%r3, %r27, %r24;
	and.b32  	%r28, %r3, 3;
	setp.eq.s32 	%p3, %r28, 3;
	@%p3 bra 	$L__BB1_4;
	mul.wide.u32 	%rd57, %r47, 8;
	mul.wide.u32 	%rd6, %r2, 8;
	add.s32 	%r29, %r3, 1;
	and.b32  	%r30, %r29, 3;
	neg.s32 	%r45, %r30;
$L__BB1_3:
	.pragma "nounroll";
	shl.b32 	%r31, %r47, 2;
	cvt.u64.u32 	%rd13, %r31;
	and.b64  	%rd14, %rd13, 224;
	add.s64 	%rd15, %rd2, %rd14;
	ld.global.f64 	%fd1, [%rd15];
	shl.b32 	%r32, %r47, 3;
	cvt.u64.u32 	%rd16, %r32;
	and.b64  	%rd17, %rd16, 56;
	add.s64 	%rd18, %rd1, %rd17;
	ld.global.f64 	%fd2, [%rd18];
	fma.rn.f64 	%fd3, %fd1, %fd2, 0d0000000000000000;
	ld.global.f64 	%fd4, [%rd15+8];
	ld.global.f64 	%fd5, [%rd18+64];
	fma.rn.f64 	%fd6, %fd4, %fd5, %fd3;
	ld.global.f64 	%fd7, [%rd15+16];
	ld.global.f64 	%fd8, [%rd18+128];
	fma.rn.f64 	%fd9, %fd7, %fd8, %fd6;
	ld.global.f64 	%fd10, [%rd15+24];
	ld.global.f64 	%fd11, [%rd18+192];
	fma.rn.f64 	%fd12, %fd10, %fd11, %fd9;
	add.s64 	%rd19, %rd4, %rd57;
	ld.global.f64 	%fd13, [%rd19];
	add.f64 	%fd14, %fd12, %fd13;
	add.s64 	%rd20, %rd3, %rd57;
	st.global.f64 	[%rd20], %fd14;
	add.s32 	%r47, %r47, %r2;
	add.s64 	%rd57, %rd57, %rd6;
	add.s32 	%r45, %r45, 1;
	setp.ne.s32 	%p4, %r45, 0;
	@%p4 bra 	$L__BB1_3;
$L__BB1_4:
	setp.lt.u32 	%p5, %r3, 3;
	@%p5 bra 	$L__BB1_7;
	shl.b32 	%r33, %r2, 1;
	add.s32 	%r50, %r47, %r33;
	shl.b32 	%r11, %r2, 2;
	mad.lo.s32 	%r49, %r2, 3, %r47;
	add.s32 	%r48, %r2, %r47;
$L__BB1_6:
	shl.b32 	%r34, %r47, 2;
	cvt.u64.u32 	%rd21, %r34;
	and.b64  	%rd22, %rd21, 224;
	add.s64 	%rd23, %rd2, %rd22;
	ld.global.f64 	%fd15, [%rd23];
	shl.b32 	%r35, %r47, 3;
	cvt.u64.u32 	%rd24, %r35;
	and.b64  	%rd25, %rd24, 56;
	add.s64 	%rd26, %rd1, %rd25;
	ld.global.f64 	%fd16, [%rd26];
	fma.rn.f64 	%fd17, %fd15, %fd16, 0d0000000000000000;
	ld.global.f64 	%fd18, [%rd23+8];
	ld.global.f64 	%fd19, [%rd26+64];
	fma.rn.f64 	%fd20, %fd18, %fd19, %fd17;
	ld.global.f64 	%fd21, [%rd23+16];
	ld.global.f64 	%fd22, [%rd26+128];
	fma.rn.f64 	%fd23, %fd21, %fd22, %fd20;
	ld.global.f64 	%fd24, [%rd23+24];
	ld.global.f64 	%fd25, [%rd26+192];
	fma.rn.f64 	%fd26, %fd24, %fd25, %fd23;
	mul.wide.u32 	%rd27, %r47, 8;
	add.s64 	%rd28, %rd4, %rd27;
	ld.global.f64 	%fd27, [%rd28];
	add.f64 	%fd28, %fd26, %fd27;
	add.s64 	%rd29, %rd3, %rd27;
	st.global.f64 	[%rd29], %fd28;
	add.s32 	%r36, %r47, %r2;
	shl.b32 	%r37, %r48, 2;
	cvt.u64.u32 	%rd30, %r37;
	and.b64  	%rd31, %rd30, 224;
	add.s64 	%rd32, %rd2, %rd31;
	ld.global.f64 	%fd29, [%rd32];
	shl.b32 	%r38, %r48, 3;
	cvt.u64.u32 	%rd33, %r38;
	and.b64  	%rd34, %rd33, 56;
	add.s64 	%rd35, %rd1, %rd34;
	ld.global.f64 	%fd30, [%rd35];
	fma.rn.f64 	%fd31, %fd29, %fd30, 0d0000000000000000;
	ld.global.f64 	%fd32, [%rd32+8];
	ld.global.f64 	%fd33, [%rd35+64];
	fma.rn.f64 	%fd34, %fd32, %fd33, %fd31;
	ld.global.f64 	%fd35, [%rd32+16];
	ld.global.f64 	%fd36, [%rd35+128];
	fma.rn.f64 	%fd37, %fd35, %fd36, %fd34;
	ld.global.f64 	%fd38, [%rd32+24];
	ld.global.f64 	%fd39, [%rd35+192];
	fma.rn.f64 	%fd40, %fd38, %fd39, %fd37;
	mul.wide.u32 	%rd36, %r48, 8;
	add.s64 	%rd37, %rd4, %rd36;
	ld.global.f64 	%fd41, [%rd37];
	add.f64 	%fd42, %fd40, %fd41;
	add.s64 	%rd38, %rd3, %rd36;
	st.global.f64 	[%rd38], %fd42;
	add.s32 	%r39, %r36, %r2;
	shl.b32 	%r40, %r50, 2;
	cvt.u64.u32 	%rd39, %r40;
	and.b64  	%rd40, %rd39, 224;
	add.s64 	%rd41, %rd2, %rd40;
	ld.global.f64 	%fd43, [%rd41];
	shl.b32 	%r41, %r50, 3;
	cvt.u64.u32 	%rd42, %r41;
	and.b64  	%rd43, %rd42, 56;
	add.s64 	%rd44, %rd1, %rd43;
	ld.global.f64 	%fd44, [%rd44];
	fma.rn.f64 	%fd45, %fd43, %fd44, 0d0000000000000000;
	ld.global.f64 	%fd46, [%rd41+8];
	ld.global.f64 	%fd47, [%rd44+64];
	fma.rn.f64 	%fd48, %fd46, %fd47, %fd45;
	ld.global.f64 	%fd49, [%rd41+16];
	ld.global.f64 	%fd50, [%rd44+128];
	fma.rn.f64 	%fd51, %fd49, %fd50, %fd48;
	ld.global.f64 	%fd52, [%rd41+24];
	ld.global.f64 	%fd53, [%rd44+192];
	fma.rn.f64 	%fd54, %fd52, %fd53, %fd51;
	mul.wide.u32 	%rd45, %r50, 8;
	add.s64 	%rd46, %rd4, %rd45;
	ld.global.f64 	%fd55, [%rd46];
	add.f64 	%fd56, %fd54, %fd55;
	add.s64 	%rd47, %rd3, %rd45;
	st.global.f64 	[%rd47], %fd56;
	add.s32 	%r42, %r39, %r2;
	shl.b32 	%r43, %r49, 2;
	cvt.u64.u32 	%rd48, %r43;
	and.b64  	%rd49, %rd48, 224;
	add.s64 	%rd50, %rd2, %rd49;
	ld.global.f64 	%fd57, [%rd50];
	shl.b32 	%r44, %r49, 3;
	cvt.u64.u32 	%rd51, %r44;
	and.b64  	%rd52, %rd51, 56;
	add.s64 	%rd53, %rd1, %rd52;
	ld.global.f64 	%fd58, [%rd53];
	fma.rn.f64 	%fd59, %fd57, %fd58, 0d0000000000000000;
	ld.global.f64 	%fd60, [%rd50+8];
	ld.global.f64 	%fd61, [%rd53+64];
	fma.rn.f64 	%fd62, %fd60, %fd61, %fd59;
	ld.global.f64 	%fd63, [%rd50+16];
	ld.global.f64 	%fd64, [%rd53+128];
	fma.rn.f64 	%fd65, %fd63, %fd64, %fd62;
	ld.global.f64 	%fd66, [%rd50+24];
	ld.global.f64 	%fd67, [%rd53+192];
	fma.rn.f64 	%fd68, %fd66, %fd67, %fd65;
	mul.wide.u32 	%rd54, %r49, 8;
	add.s64 	%rd55, %rd4, %rd54;
	ld.global.f64 	%fd69, [%rd55];
	add.f64 	%fd70, %fd68, %fd69;
	add.s64 	%rd56, %rd3, %rd54;
	st.global.f64 	[%rd56], %fd70;
	add.s32 	%r47, %r42, %r2;
	add.s32 	%r50, %r50, %r11;
	add.s32 	%r49, %r49, %r11;
	add.s32 	%r48, %r48, %r11;
	setp.lt.u32 	%p6, %r47, 64;
	@%p6 bra 	$L__BB1_6;
$L__BB1_7:
	ret;

}


// ===== COMPILED SASS (sm_100) =====

	.target	sm_100

	.elftype	@"ET_EXEC"


//--------------------- .note.nv.tkinfo           --------------------------
	.section	.note.nv.tkinfo,"",@"SHT_NOTE"
	.sectionflags	@"SHF_NOTE_NV_TKINFO"
	.tkinfo
        /*0018*/ 	.word	0x00000002
        /*0030*/ 	.string	""
        /*0030*/ 	.string	"ptxas"
        /*0030*/ 	.string	"Cuda compilation tools, release 13.0, V13.0.88"
        /*0030*/ 	.string	"Build cuda_13.0.r13.0/compiler.36424714_0"
        /*0030*/ 	.string	"-arch sm_100 -m 64 "



//--------------------- .note.nv.cuinfo           --------------------------
	.section	.note.nv.cuinfo,"",@"SHT_NOTE"
	.sectionflags	@"SHF_NOTE_NV_CUINFO"
        /*0018*/ 	.short	0x0002
        /*001a*/ 	.short	0x0064
        /*001c*/ 	.short	0x0082
	.zero		2


//--------------------- .nv.info                  --------------------------
	.section	.nv.info,"",@"SHT_CUDA_INFO"
	.align	4


	//----- nvinfo : EIATTR_REGCOUNT
	.align		4
        /*0000*/ 	.byte	0x04, 0x2f
        /*0002*/ 	.short	(.L_1 - .L_0)
	.align		4
.L_0:
        /*0004*/ 	.word	index@(_Z8mma_testIddddLi8ELi8ELi4EEvPT_PT0_PT1_PT2_)
        /*0008*/ 	.word	0x00000010


	//----- nvinfo : EIATTR_FRAME_SIZE
	.align		4
.L_1:
        /*000c*/ 	.byte	0x04, 0x11
        /*000e*/ 	.short	(.L_3 - .L_2)
	.align		4
.L_2:
        /*0010*/ 	.word	index@(_Z8mma_testIddddLi8ELi8ELi4EEvPT_PT0_PT1_PT2_)
        /*0014*/ 	.word	0x00000000


	//----- nvinfo : EIATTR_REGCOUNT
	.align		4
.L_3:
        /*0018*/ 	.byte	0x04, 0x2f
        /*001a*/ 	.short	(.L_5 - .L_4)
	.align		4
.L_4:
        /*001c*/ 	.word	index@(_Z9referenceIddddLi8ELi8ELi4EEvPT_PT0_PT1_PT2_)
        /*0020*/ 	.word	0x00000020


	//----- nvinfo : EIATTR_FRAME_SIZE
	.align		4
.L_5:
        /*0024*/ 	.byte	0x04, 0x11
        /*0026*/ 	.short	(.L_7 - .L_6)
	.align		4
.L_6:
        /*0028*/ 	.word	index@(_Z9referenceIddddLi8ELi8ELi4EEvPT_PT0_PT1_PT2_)
        /*002c*/ 	.word	0x00000000


	//----- nvinfo : EIATTR_MIN_STACK_SIZE
	.align		4
.L_7:
        /*0030*/ 	.byte	0x04, 0x12
        /*0032*/ 	.short	(.L_9 - .L_8)
	.align		4
.L_8:
        /*0034*/ 	.word	index@(_Z9referenceIddddLi8ELi8ELi4EEvPT_PT0_PT1_PT2_)
        /*0038*/ 	.word	0x00000000


	//----- nvinfo : EIATTR_MIN_STACK_SIZE
	.align		4
.L_9:
        /*003c*/ 	.byte	0x04, 0x12
        /*003e*/ 	.short	(.L_11 - .L_10)
	.align		4
.L_10:
        /*0040*/ 	.word	index@(_Z8mma_testIddddLi8ELi8ELi4EEvPT_PT0_PT1_PT2_)
        /*0044*/ 	.word	0x00000000
.L_11:


//--------------------- .nv.compat                --------------------------
	.section	.nv.compat,"",@"SHT_CUDA_COMPAT_INFO"
	.align	4
        /*0000*/ 	.byte	0x02, 0x09, 0x00, 0x00, 0x02, 0x02, 0x01, 0x00, 0x02, 0x05, 0x05, 0x00, 0x03, 0x07, 0x01, 0x01
        /*0010*/ 	.byte	0x02, 0x03, 0x00, 0x00, 0x02, 0x06, 0x01, 0x00, 0x04, 0x0b, 0x08, 0x00, 0x01, 0x00, 0x00, 0x00
        /*0020*/ 	.byte	0x00, 0x00, 0x00, 0x00


//--------------------- .nv.info._Z9referenceIddddLi8ELi8ELi4EEvPT_PT0_PT1_PT2_ --------------------------
	.section	.nv.info._Z9referenceIddddLi8ELi8ELi4EEvPT_PT0_PT1_PT2_,"",@"SHT_CUDA_INFO"
	.sectionflags	@""
	.align	4


	//----- nvinfo : EIATTR_CUDA_API_VERSION
	.align		4
        /*0000*/ 	.byte	0x04, 0x37
        /*0002*/ 	.short	(.L_13 - .L_12)
.L_12:
        /*0004*/ 	.word	0x00000082


	//----- nvinfo : EIATTR_KPARAM_INFO
	.align		4
.L_13:
        /*0008*/ 	.byte	0x04, 0x17
        /*000a*/ 	.short	(.L_15 - .L_14)
.L_14:
        /*000c*/ 	.word	0x00000000
        /*0010*/ 	.short	0x0003
        /*0012*/ 	.short	0x0018
        /*0014*/ 	.byte	0x00, 0xf5, 0x21, 0x00


	//----- nvinfo : EIATTR_KPARAM_INFO
	.align		4
.L_15:
        /*0018*/ 	.byte	0x04, 0x17
        /*001a*/ 	.short	(.L_17 - .L_16)
.L_16:
        /*001c*/ 	.word	0x00000000
        /*0020*/ 	.short	0x0002
        /*0022*/ 	.short	0x0010
        /*0024*/ 	.byte	0x00, 0xf5, 0x21, 0x00


	//----- nvinfo : EIATTR_KPARAM_INFO
	.align		4
.L_17:
        /*0028*/ 	.byte	0x04, 0x17
        /*002a*/ 	.short	(.L_19 - .L_18)
.L_18:
        /*002c*/ 	.word	0x00000000
        /*0030*/ 	.short	0x0001
        /*0032*/ 	.short	0x0008
        /*0034*/ 	.byte	0x00, 0xf5, 0x21, 0x00


	//----- nvinfo : EIATTR_KPARAM_INFO
	.align		4
.L_19:
        /*0038*/ 	.byte	0x04, 0x17
        /*003a*/ 	.short	(.L_21 - .L_20)
.L_20:
        /*003c*/ 	.word	0x00000000
        /*0040*/ 	.short	0x0000
        /*0042*/ 	.short	0x0000
        /*0044*/ 	.byte	0x00, 0xf5, 0x21, 0x00


	//----- nvinfo : EIATTR_SPARSE_MMA_MASK
	.align		4
.L_21:
        /*0048*/ 	.byte	0x03, 0x50
        /*004a*/ 	.short	0x0000


	//----- nvinfo : EIATTR_MAXREG_COUNT
	.align		4
        /*004c*/ 	.byte	0x03, 0x1b
        /*004e*/ 	.short	0x00ff


	//----- nvinfo : EIATTR_MERCURY_ISA_VERSION
	.align		4
        /*0050*/ 	.byte	0x03, 0x5f
        /*0052*/ 	.short	0x0101


	//----- nvinfo : EIATTR_VRC_CTA_INIT_COUNT
	.align		4
        /*0054*/ 	.byte	0x02, 0x4a
	.zero		1
	.zero		1


	//----- nvinfo : EIATTR_EXIT_INSTR_OFFSETS
	.align		4
        /*0058*/ 	.byte	0x04, 0x1c
        /*005a*/ 	.short	(.L_23 - .L_22)


	//   ....[0]....
.L_22:
        /*005c*/ 	.word	0x00000030


	//   ....[1]....
        /*0060*/ 	.word	0x000004a0


	//   ....[2]....
        /*0064*/ 	.word	0x00000bc0


	//----- nvinfo : EIATTR_CRS_STACK_SIZE
	.align		4
.L_23:
        /*0068*/ 	.byte	0x04, 0x1e
        /*006a*/ 	.short	(.L_25 - .L_24)
.L_24:
        /*006c*/ 	.word	0x00000000


	//----- nvinfo : EIATTR_CBANK_PARAM_SIZE
	.align		4
.L_25:
        /*0070*/ 	.byte	0x03, 0x19
        /*0072*/ 	.short	0x0020


	//----- nvinfo : EIATTR_PARAM_CBANK
	.align		4
        /*0074*/ 	.byte	0x04, 0x0a
        /*0076*/ 	.short	(.L_27 - .L_26)
	.align		4
.L_26:
        /*0078*/ 	.word	index@(.nv.constant0._Z9referenceIddddLi8ELi8ELi4EEvPT_PT0_PT1_PT2_)
        /*007c*/ 	.short	0x0380
        /*007e*/ 	.short	0x0020


	//----- nvinfo : EIATTR_SW_WAR
	.align		4
.L_27:
        /*0080*/ 	.byte	0x04, 0x36
        /*0082*/ 	.short	(.L_29 - .L_28)
.L_28:
        /*0084*/ 	.word	0x00000008
.L_29:


//--------------------- .nv.info._Z8mma_testIddddLi8ELi8ELi4EEvPT_PT0_PT1_PT2_ --------------------------
	.section	.nv.info._Z8mma_testIddddLi8ELi8ELi4EEvPT_PT0_PT1_PT2_,"",@"SHT_CUDA_INFO"
	.sectionflags	@""
	.align	4


	//----- nvinfo : EIATTR_CUDA_API_VERSION
	.align		4
        /*0000*/ 	.byte	0x04, 0x37
        /*0002*/ 	.short	(.L_31 - .L_30)
.L_30:
        /*0004*/ 	.word	0x00000082


	//----- nvinfo : EIATTR_KPARAM_INFO
	.align		4
.L_31:
        /*0008*/ 	.byte	0x04, 0x17
        /*000a*/ 	.short	(.L_33 - .L_32)
.L_32:
        /*000c*/ 	.word	0x00000000
        /*0010*/ 	.short	0x0003
        /*0012*/ 	.short	0x0018
        /*0014*/ 	.byte	0x00, 0xf5, 0x21, 0x00


	//----- nvinfo : EIATTR_KPARAM_INFO
	.align		4
.L_33:
        /*0018*/ 	.byte	0x04, 0x17
        /*001a*/ 	.short	(.L_35 - .L_34)
.L_34:
        /*001c*/ 	.word	0x00000000
        /*0020*/ 	.short	0x0002
        /*0022*/ 	.short	0x0010
        /*0024*/ 	.byte	0x00, 0xf5, 0x21, 0x00


	//----- nvinfo : EIATTR_KPARAM_INFO
	.align		4
.L_35:
        /*0028*/ 	.byte	0x04, 0x17
        /*002a*/ 	.short	(.L_37 - .L_36)
.L_36:
        /*002c*/ 	.word	0x00000000
        /*0030*/ 	.short	0x0001
        /*0032*/ 	.short	0x0008
        /*0034*/ 	.byte	0x00, 0xf5, 0x21, 0x00


	//----- nvinfo : EIATTR_KPARAM_INFO
	.align		4
.L_37:
        /*0038*/ 	.byte	0x04, 0x17
        /*003a*/ 	.short	(.L_39 - .L_38)
.L_38:
        /*003c*/ 	.word	0x00000000
        /*0040*/ 	.short	0x0000
        /*0042*/ 	.short	0x0000
        /*0044*/ 	.byte	0x00, 0xf5, 0x21, 0x00


	//----- nvinfo : EIATTR_SPARSE_MMA_MASK
	.align		4
.L_39:
        /*0048*/ 	.byte	0x03, 0x50
        /*004a*/ 	.short	0x0000


	//----- nvinfo : EIATTR_MAXREG_COUNT
	.align		4
        /*004c*/ 	.byte	0x03, 0x1b
        /*004e*/ 	.short	0x00ff


	//----- nvinfo : EIATTR_MERCURY_ISA_VERSION
	.align		4
        /*0050*/ 	.byte	0x03, 0x5f
        /*0052*/ 	.short	0x0101


	//----- nvinfo : EIATTR_VRC_CTA_INIT_COUNT
	.align		4
        /*0054*/ 	.byte	0x02, 0x4a
	.zero		1
	.zero		1


	//----- nvinfo : EIATTR_EXIT_INSTR_OFFSETS
	.align		4
        /*0058*/ 	.byte	0x04, 0x1c
        /*005a*/ 	.short	(.L_41 - .L_40)


	//   ....[0]....
.L_40:
        /*005c*/ 	.word	0x00000160


	//----- nvinfo : EIATTR_CBANK_PARAM_SIZE
	.align		4
.L_41:
        /*0060*/ 	.byte	0x03, 0x19
        /*0062*/ 	.short	0x0020


	//----- nvinfo : EIATTR_PARAM_CBANK
	.align		4
        /*0064*/ 	.byte	0x04, 0x0a
        /*0066*/ 	.short	(.L_43 - .L_42)
	.align		4
.L_42:
        /*0068*/ 	.word	index@(.nv.constant0._Z8mma_testIddddLi8ELi8ELi4EEvPT_PT0_PT1_PT2_)
        /*006c*/ 	.short	0x0380
        /*006e*/ 	.short	0x0020


	//----- nvinfo : EIATTR_SW_WAR
	.align		4
.L_43:
        /*0070*/ 	.byte	0x04, 0x36
        /*0072*/ 	.short	(.L_45 - .L_44)
.L_44:
        /*0074*/ 	.word	0x00000008
.L_45:


//--------------------- .nv.callgraph             --------------------------
	.section	.nv.callgraph,"",@"SHT_CUDA_CALLGRAPH"
	.align	4
	.sectionentsize	8
	.align		4
        /*0000*/ 	.word	0x00000000
	.align		4
        /*0004*/ 	.word	0xffffffff
	.align		4
        /*0008*/ 	.word	0x00000000
	.align		4
        /*000c*/ 	.word	0xfffffffe
	.align		4
        /*0010*/ 	.word	0x00000000
	.align		4
        /*0014*/ 	.word	0xfffffffd
	.align		4
        /*0018*/ 	.word	0x00000000
	.align		4
        /*001c*/ 	.word	0xfffffffc


//--------------------- .text._Z9referenceIddddLi8ELi8ELi4EEvPT_PT0_PT1_PT2_ --------------------------
	.section	.text._Z9referenceIddddLi8ELi8ELi4EEvPT_PT0_PT1_PT2_,"ax",@progbits
	.align	128
        .global         _Z9referenceIddddLi8ELi8ELi4EEvPT_PT0_PT1_PT2_
        .type           _Z9referenceIddddLi8ELi8ELi4EEvPT_PT0_PT1_PT2_,@function
        .size           _Z9referenceIddddLi8ELi8ELi4EEvPT_PT0_PT1_PT2_,(.L_x_6 - _Z9referenceIddddLi8ELi8ELi4EEvPT_PT0_PT1_PT2_)
        .other          _Z9referenceIddddLi8ELi8ELi4EEvPT_PT0_PT1_PT2_,@"STO_CUDA_ENTRY STV_DEFAULT"
_Z9referenceIddddLi8ELi8ELi4EEvPT_PT0_PT1_PT2_:
.text._Z9referenceIddddLi8ELi8ELi4EEvPT_PT0_PT1_PT2_:
[----:B------:R-:W-:Y:S01]  /*0000*/  LDC R1, c[0x0][0x37c] ;  /* 0x0000df00ff017b82 */ /* 0x000fe20000000800 */
[----:B------:R-:W0:Y:S02]  /*0010*/  S2R R29, SR_TID.X ;  /* 0x00000000001d7919 */ /* 0x000e240000002100 */
[----:B0-----:R-:W-:-:S13]  /*0020*/  ISETP.GT.U32.AND P0, PT, R29, 0x3f, PT ;  /* 0x0000003f1d00780c */ /* 0x001fda0003f04070 */
[----:B------:R-:W-:Y:S05]  /*0030*/  @P0 EXIT ;  /* 0x000000000000094d */ /* 0x000fea0003800000 */
[----:B------:R-:W0:Y:S01]  /*0040*/  LDC R0, c[0x0][0x360] ;  /* 0x0000d800ff007b82 */ /* 0x000e220000000800 */
[----:B------:R-:W1:Y:S01]  /*0050*/  LDCU.64 UR4, c[0x0][0x358] ;  /* 0x00006b00ff0477ac */ /* 0x000e620008000a00 */
[----:B------:R-:W-:Y:S01]  /*0060*/  BSSY.RECONVERGENT B0, `(.L_x_0) ;  /* 0x0000043000007945 */ /* 0x000fe20003800200 */
[----:B------:R-:W2:Y:S01]  /*0070*/  LDCU.128 UR8, c[0x0][0x380] ;  /* 0x00007000ff0877ac */ /* 0x000ea20008000c00 */
[----:B------:R-:W3:Y:S01]  /*0080*/  LDCU.128 UR12, c[0x0][0x390] ;  /* 0x00007200ff0c77ac */ /* 0x000ee20008000c00 */
[----:B0-----:R-:W0:Y:S01]  /*0090*/  I2F.U32.RP R7, R0 ;  /* 0x0000000000077306 */ /* 0x001e220000209000 */
[----:B------:R-:W-:Y:S01]  /*00a0*/  IMAD.IADD R4, R29, 0x1, R0 ;  /* 0x000000011d047824 */ /* 0x000fe200078e0200 */
[----:B------:R-:W-:-:S04]  /*00b0*/  ISETP.NE.U32.AND P2, PT, R0, RZ, PT ;  /* 0x000000ff0000720c */ /* 0x000fc80003f45070 */
[C---:B------:R-:W-:Y:S02]  /*00c0*/  ISETP.GE.U32.AND P0, PT, R4.reuse, 0x40, PT ;  /* 0x000000400400780c */ /* 0x040fe40003f06070 */
[----:B------:R-:W-:Y:S02]  /*00d0*/  VIMNMX.U32 R5, PT, PT, R4, 0x40, !PT ;  /* 0x0000004004057848 */ /* 0x000fe40007fe0000 */
[----:B------:R-:W-:-:S04]  /*00e0*/  SEL R6, RZ, 0x1, P0 ;  /* 0x00000001ff067807 */ /* 0x000fc80000000000 */
[----:B------:R-:W-:Y:S01]  /*00f0*/  IADD3 R5, PT, PT, R5, -R4, -R6 ;  /* 0x8000000405057210 */ /* 0x000fe20007ffe806 */
[----:B0-----:R-:W0:Y:S02]  /*0100*/  MUFU.RCP R7, R7 ;  /* 0x0000000700077308 */ /* 0x001e240000001000 */
[----:B0-----:R-:W-:-:S06]  /*0110*/  VIADD R2, R7, 0xffffffe ;  /* 0x0ffffffe07027836 */ /* 0x001fcc0000000000 */
[----:B------:R0:W4:Y:S02]  /*0120*/  F2I.FTZ.U32.TRUNC.NTZ R3, R2 ;  /* 0x0000000200037305 */ /* 0x000124000021f000 */
[----:B0-----:R-:W-:Y:S02]  /*0130*/  IMAD.MOV.U32 R2, RZ, RZ, RZ ;  /* 0x000000ffff027224 */ /* 0x001fe400078e00ff */
[----:B----4-:R-:W-:-:S04]  /*0140*/  IMAD.MOV R9, RZ, RZ, -R3 ;  /* 0x000000ffff097224 */ /* 0x010fc800078e0a03 */
[----:B------:R-:W-:-:S04]  /*0150*/  IMAD R9, R9, R0, RZ ;  /* 0x0000000009097224 */ /* 0x000fc800078e02ff */
[----:B------:R-:W-:-:S06]  /*0160*/  IMAD.HI.U32 R8, R3, R9, R2 ;  /* 0x0000000903087227 */ /* 0x000fcc00078e0002 */
[----:B------:R-:W-:-:S04]  /*0170*/  IMAD.HI.U32 R3, R8, R5, RZ ;  /* 0x0000000508037227 */ /* 0x000fc800078e00ff */
[----:B------:R-:W-:-:S04]  /*0180*/  IMAD.MOV R2, RZ, RZ, -R3 ;  /* 0x000000ffff027224 */ /* 0x000fc800078e0a03 */
[----:B------:R-:W-:-:S05]  /*0190*/  IMAD R5, R0, R2, R5 ;  /* 0x0000000200057224 */ /* 0x000fca00078e0205 */
[----:B------:R-:W-:-:S13]  /*01a0*/  ISETP.GE.U32.AND P0, PT, R5, R0, PT ;  /* 0x000000000500720c */ /* 0x000fda0003f06070 */
[----:B------:R-:W-:Y:S01]  /*01b0*/  @P0 IADD3 R5, PT, PT, R5, -R0, RZ ;  /* 0x8000000005050210 */ /* 0x000fe20007ffe0ff */
[----:B------:R-:W-:-:S03]  /*01c0*/  @P0 VIADD R3, R3, 0x1 ;  /* 0x0000000103030836 */ /* 0x000fc60000000000 */
[----:B------:R-:W-:-:S13]  /*01d0*/  ISETP.GE.U32.AND P1, PT, R5, R0, PT ;  /* 0x000000000500720c */ /* 0x000fda0003f26070 */
[----:B------:R-:W-:Y:S01]  /*01e0*/  @P1 VIADD R3, R3, 0x1 ;  /* 0x0000000103031836 */ /* 0x000fe20000000000 */
[----:B------:R-:W-:-:S05]  /*01f0*/  @!P2 LOP3.LUT R3, RZ, R0, RZ, 0x33, !PT ;  /* 0x00000000ff03a212 */ /* 0x000fca00078e33ff */
[----:B------:R-:W-:-:S05]  /*0200*/  IMAD.IADD R2, R6, 0x1, R3 ;  /* 0x0000000106027824 */ /* 0x000fca00078e0203 */
[C---:B------:R-:W-:Y:S02]  /*0210*/  LOP3.LUT R3, R2.reuse, 0x3, RZ, 0xc0, !PT ;  /* 0x0000000302037812 */ /* 0x040fe400078ec0ff */
[----:B------:R-:W-:Y:S02]  /*0220*/  ISETP.GE.U32.AND P0, PT, R2, 0x3, PT ;  /* 0x000000030200780c */ /* 0x000fe40003f06070 */
[----:B------:R-:W-:-:S13]  /*0230*/  ISETP.NE.AND P1, PT, R3, 0x3, PT ;  /* 0x000000030300780c */ /* 0x000fda0003f25270 */
[----:B-123--:R-:W-:Y:S05]  /*0240*/  @!P1 BRA `(.L_x_1) ;  /* 0x0000000000909947 */ /* 0x00efea0003800000 */
[----:B------:R-:W-:-:S05]  /*0250*/  VIADD R2, R2, 0x1 ;  /* 0x0000000102027836 */ /* 0x000fca0000000000 */
[----:B------:R-:W-:Y:S01]  /*0260*/  LOP3.LUT R20, R2, 0x3, RZ, 0xc0, !PT ;  /* 0x0000000302147812 */ /* 0x000fe200078ec0ff */
[----:B------:R-:W-:-:S03]  /*0270*/  IMAD.WIDE.U32 R2, R29, 0x8, RZ ;  /* 0x000000081d027825 */ /* 0x000fc600078e00ff */
[----:B------:R-:W-:-:S07]  /*0280*/  IADD3 R20, PT, PT, -R20, RZ, RZ ;  /* 0x000000ff14147210 */ /* 0x000fce0007ffe1ff */
.L_x_2:
[C---:B0-----:R-:W-:Y:S02]  /*0290*/  IMAD.SHL.U32 R4, R29.reuse, 0x4, RZ ;  /* 0x000000041d047824 */ /* 0x041fe400078e00ff */
[----:B------:R-:W-:-:S03]  /*02a0*/  IMAD.SHL.U32 R5, R29, 0x8, RZ ;  /* 0x000000081d057824 */ /* 0x000fc600078e00ff */
[----:B------:R-:W-:Y:S02]  /*02b0*/  LOP3.LUT R4, R4, 0xe0, RZ, 0xc0, !PT ;  /* 0x000000e004047812 */ /* 0x000fe400078ec0ff */
[----:B------:R-:W-:Y:S02]  /*02c0*/  LOP3.LUT R5, R5, 0x38, RZ, 0xc0, !PT ;  /* 0x0000003805057812 */ /* 0x000fe400078ec0ff */
[----:B------:R-:W-:Y:S02]  /*02d0*/  IADD3 R24, P1, PT, R4, UR8, RZ ;  /* 0x0000000804187c10 */ /* 0x000fe4000ff3e0ff */
[----:B------:R-:W-:-:S03]  /*02e0*/  IADD3 R26, P2, PT, R5, UR10, RZ ;  /* 0x0000000a051a7c10 */ /* 0x000fc6000ff5e0ff */
[----:B------:R-:W-:Y:S02]  /*02f0*/  IMAD.X R25, RZ, RZ, UR9, P1 ;  /* 0x00000009ff197e24 */ /* 0x000fe400088e06ff */
[----:B------:R-:W-:-:S03]  /*0300*/  IMAD.X R27, RZ, RZ, UR11, P2 ;  /* 0x0000000bff1b7e24 */ /* 0x000fc600090e06ff */
[----:B------:R-:W2:Y:S04]  /*0310*/  LDG.E.64 R4, desc[UR4][R24.64] ;  /* 0x0000000418047981 */ /* 0x000ea8000c1e1b00 */
[----:B------:R-:W2:Y:S04]  /*0320*/  LDG.E.64 R6, desc[UR4][R26.64] ;  /* 0x000000041a067981 */ /* 0x000ea8000c1e1b00 */
[----:B------:R-:W3:Y:S04]  /*0330*/  LDG.E.64 R8, desc[UR4][R24.64+0x8] ;  /* 0x0000080418087981 */ /* 0x000ee8000c1e1b00 */
[----:B------:R-:W3:Y:S04]  /*0340*/  LDG.E.64 R10, desc[UR4][R26.64+0x40] ;  /* 0x000040041a0a7981 */ /* 0x000ee8000c1e1b00 */
[----:B------:R-:W4:Y:S04]  /*0350*/  LDG.E.64 R12, desc[UR4][R24.64+0x10] ;  /* 0x00001004180c7981 */ /* 0x000f28000c1e1b00 */
[----:B------:R-:W4:Y:S01]  /*0360*/  LDG.E.64 R14, desc[UR4][R26.64+0x80] ;  /* 0x000080041a0e7981 */ /* 0x000f22000c1e1b00 */
[----:B------:R-:W-:-:S03]  /*0370*/  IADD3 R16, P1, PT, R2, UR12, RZ ;  /* 0x0000000c02107c10 */ /* 0x000fc6000ff3e0ff */
[----:B------:R-:W5:Y:S01]  /*0380*/  LDG.E.64 R18, desc[UR4][R24.64+0x18] ;  /* 0x0000180418127981 */ /* 0x000f62000c1e1b00 */
[----:B------:R-:W-:-:S03]  /*0390*/  IADD3.X R17, PT, PT, R3, UR13, RZ, P1, !PT ;  /* 0x0000000d03117c10 */ /* 0x000fc60008ffe4ff */
[----:B------:R-:W5:Y:S04]  /*03a0*/  LDG.E.64 R22, desc[UR4][R26.64+0xc0] ;  /* 0x0000c0041a167981 */ /* 0x000f68000c1e1b00 */
[----:B------:R-:W5:Y:S01]  /*03b0*/  LDG.E.64 R16, desc[UR4][R16.64] ;  /* 0x0000000410107981 */ /* 0x000f62000c1e1b00 */
[----:B------:R-:W-:Y:S01]  /*03c0*/  IADD3 R20, PT, PT, R20, 0x1, RZ ;  /* 0x0000000114147810 */ /* 0x000fe20007ffe0ff */
[----:B------:R-:W-:Y:S01]  /*03d0*/  IMAD.IADD R29, R0, 0x1, R29 ;  /* 0x00000001001d7824 */ /* 0x000fe200078e021d */
[----:B--2---:R-:W-:Y:S01]  /*03e0*/  DFMA R4, R4, R6, RZ ;  /* 0x000000060404722b */ /* 0x004fe200000000ff */
[----:B------:R-:W-:-:S04]  /*03f0*/  IADD3 R6, P1, PT, R2, UR14, RZ ;  /* 0x0000000e02067c10 */ /* 0x000fc8000ff3e0ff */
[----:B------:R-:W-:Y:S01]  /*0400*/  IADD3.X R7, PT, PT, R3, UR15, RZ, P1, !PT ;  /* 0x0000000f03077c10 */ /* 0x000fe20008ffe4ff */
[----:B------:R-:W-:Y:S02]  /*0410*/  IMAD.WIDE.U32 R2, R0, 0x8, R2 ;  /* 0x0000000800027825 */ /* 0x000fe400078e0002 */
[----:B---3--:R-:W-:Y:S01]  /*0420*/  DFMA R4, R8, R10, R4 ;  /* 0x0000000a0804722b */ /* 0x008fe20000000004 */
[----:B------:R-:W-:-:S07]  /*0430*/  ISETP.NE.AND P1, PT, R20, RZ, PT ;  /* 0x000000ff1400720c */ /* 0x000fce0003f25270 */
[----:B----4-:R-:W-:-:S08]  /*0440*/  DFMA R4, R12, R14, R4 ;  /* 0x0000000e0c04722b */ /* 0x010fd00000000004 */
[----:B-----5:R-:W-:-:S08]  /*0450*/  DFMA R4, R18, R22, R4 ;  /* 0x000000161204722b */ /* 0x020fd00000000004 */
[----:B------:R-:W-:-:S07]  /*0460*/  DADD R4, R4, R16 ;  /* 0x0000000004047229 */ /* 0x000fce0000000010 */
[----:B------:R0:W-:Y:S01]  /*0470*/  STG.E.64 desc[UR4][R6.64], R4 ;  /* 0x0000000406007986 */ /* 0x0001e2000c101b04 */
[----:B------:R-:W-:Y:S05]  /*0480*/  @P1 BRA `(.L_x_2) ;  /* 0xfffffffc00801947 */ /* 0x000fea000383ffff */
.L_x_1:
[----:B------:R-:W-:Y:S05]  /*0490*/  BSYNC.RECONVERGENT B0 ;  /* 0x0000000000007941 */ /* 0x000fea0003800200 */
.L_x_0:
[----:B------:R-:W-:Y:S05]  /*04a0*/  @!P0 EXIT ;  /* 0x000000000000894d */ /* 0x000fea0003800000 */
[C-C-:B------:R-:W-:Y:S01]  /*04b0*/  IMAD R3, R0.reuse, 0x2, R29.reuse ;  /* 0x0000000200037824 */ /* 0x140fe200078e021d */
[----:B------:R-:W1:Y:S01]  /*04c0*/  LDCU.128 UR8, c[0x0][0x380] ;  /* 0x00007000ff0877ac */ /* 0x000e620008000c00 */
[----:B0-----:R-:W-:Y:S02]  /*04d0*/  IMAD R5, R0, 0x3, R29 ;  /* 0x0000000300057824 */ /* 0x001fe400078e021d */
[----:B------:R-:W-:-:S07]  /*04e0*/  IMAD.IADD R7, R29, 0x1, R0 ;  /* 0x000000011d077824 */ /* 0x000fce00078e0200 */
.L_x_3:
[C---:B------:R-:W-:Y:S01]  /*04f0*/  IMAD.SHL.U32 R2, R29.reuse, 0x4, RZ ;  /* 0x000000041d027824 */ /* 0x040fe200078e00ff */
[----:B------:R-:W-:Y:S01]  /*0500*/  SHF.L.U32 R4, R29, 0x3, RZ ;  /* 0x000000031d047819 */ /* 0x000fe200000006ff */
[----:B0-----:R-:W0:Y:S03]  /*0510*/  LDC.64 R26, c[0x0][0x390] ;  /* 0x0000e400ff1a7b82 */ /* 0x001e260000000a00 */
[----:B------:R-:W-:Y:S02]  /*0520*/  LOP3.LUT R2, R2, 0xe0, RZ, 0xc0, !PT ;  /* 0x000000e002027812 */ /* 0x000fe400078ec0ff */
[----:B------:R-:W-:Y:S02]  /*0530*/  LOP3.LUT R4, R4, 0x38, RZ, 0xc0, !PT ;  /* 0x0000003804047812 */ /* 0x000fe400078ec0ff */
[----:B-1----:R-:W-:Y:S02]  /*0540*/  IADD3 R16, P0, PT, R2, UR8, RZ ;  /* 0x0000000802107c10 */ /* 0x002fe4000ff1e0ff */
        /* <DEDUP_REMOVED lines=9> */
[----:B0-----:R-:W-:-:S03]  /*05e0*/  IMAD.WIDE.U32 R10, R29, 0x8, R26 ;  /* 0x000000081d0a7825 */ /* 0x001fc600078e001a */
[----:B------:R-:W5:Y:S04]  /*05f0*/  LDG.E.64 R16, desc[UR4][R16.64+0x18] ;  /* 0x0000180410107981 */ /* 0x000f68000c1e1b00 */
[----:B------:R-:W5:Y:S04]  /*0600*/  LDG.E.64 R18, desc[UR4][R18.64+0xc0] ;  /* 0x0000c00412127981 */ /* 0x000f68000c1e1b00 */
[----:B------:R-:W5:Y:S01]  /*0610*/  LDG.E.64 R10, desc[UR4][R10.64] ;  /* 0x000000040a0a7981 */ /* 0x000f62000c1e1b00 */
[C---:B------:R-:W-:Y:S02]  /*0620*/  IMAD.SHL.U32 R4, R7.reuse, 0x8, RZ ;  /* 0x0000000807047824 */ /* 0x040fe400078e00ff */
[----:B------:R-:W-:-:S03]  /*0630*/  IMAD.SHL.U32 R2, R7, 0x4, RZ ;  /* 0x0000000407027824 */ /* 0x000fc600078e00ff */
[----:B------:R-:W-:Y:S02]  /*0640*/  LOP3.LUT R4, R4, 0x38, RZ, 0xc0, !PT ;  /* 0x0000003804047812 */ /* 0x000fe400078ec0ff */
[----:B------:R-:W-:Y:S01]  /*0650*/  LOP3.LUT R2, R2, 0xe0, RZ, 0xc0, !PT ;  /* 0x000000e002027812 */ /* 0x000fe200078ec0ff */
[----:B--2---:R-:W-:-:S08]  /*0660*/  DFMA R8, R24, R8, RZ ;  /* 0x000000081808722b */ /* 0x004fd000000000ff */
[----:B---3--:R-:W-:Y:S02]  /*0670*/  DFMA R20, R20, R22, R8 ;  /* 0x000000161414722b */ /* 0x008fe40000000008 */
[----:B------:R-:W0:Y:S06]  /*0680*/  LDC.64 R8, c[0x0][0x398] ;  /* 0x0000e600ff087b82 */ /* 0x000e2c0000000a00 */
[----:B----4-:R-:W-:Y:S01]  /*0690*/  DFMA R12, R12, R14, R20 ;  /* 0x0000000e0c0c722b */ /* 0x010fe20000000014 */
[----:B------:R-:W-:-:S05]  /*06a0*/  IADD3 R14, P1, PT, R4, UR10, RZ ;  /* 0x0000000a040e7c10 */ /* 0x000fca000ff3e0ff */
[----:B------:R-:W-:Y:S02]  /*06b0*/  IMAD.X R15, RZ, RZ, UR11, P1 ;  /* 0x0000000bff0f7e24 */ /* 0x000fe400088e06ff */
[----:B-----5:R-:W-:Y:S01]  /*06c0*/  DFMA R16, R16, R18, R12 ;  /* 0x000000121010722b */ /* 0x020fe2000000000c */
[----:B------:R-:W-:-:S04]  /*06d0*/  IADD3 R12, P0, PT, R2, UR8, RZ ;  /* 0x00000008020c7c10 */ /* 0x000fc8000ff1e0ff */
[----:B------:R-:W-:-:S03]  /*06e0*/  IADD3.X R13, PT, PT, RZ, UR9, RZ, P0, !PT ;  /* 0x00000009ff0d7c10 */ /* 0x000fc600087fe4ff */
[----:B------:R-:W-:Y:S01]  /*06f0*/  DADD R16, R16, R10 ;  /* 0x0000000010107229 */ /* 0x000fe2000000000a */
[----:B0-----:R-:W-:-:S06]  /*0700*/  IMAD.WIDE.U32 R18, R29, 0x8, R8 ;  /* 0x000000081d127825 */ /* 0x001fcc00078e0008 */
[----:B------:R0:W-:Y:S04]  /*0710*/  STG.E.64 desc[UR4][R18.64], R16 ;  /* 0x0000001012007986 */ /* 0x0001e8000c101b04 */
[----:B------:R-:W2:Y:S04]  /*0720*/  LDG.E.64 R10, desc[UR4][R12.64] ;  /* 0x000000040c0a7981 */ /* 0x000ea8000c1e1b00 */
[----:B------:R-:W2:Y:S04]  /*0730*/  LDG.E.64 R24, desc[UR4][R14.64] ;  /* 0x000000040e187981 */ /* 0x000ea8000c1e1b00 */
[----:B------:R-:W3:Y:S04]  /*0740*/  LDG.E.64 R20, desc[UR4][R12.64+0x8] ;  /* 0x000008040c147981 */ /* 0x000ee8000c1e1b00 */
[----:B------:R-:W3:Y:S04]  /*0750*/  LDG.E.64 R22, desc[UR4][R14.64+0x40] ;  /* 0x000040040e167981 */ /* 0x000ee8000c1e1b00 */
[----:B0-----:R-:W4:Y:S04]  /*0760*/  LDG.E.64 R16, desc[UR4][R12.64+0x10] ;  /* 0x000010040c107981 */ /* 0x001f28000c1e1b00 */
[----:B------:R-:W4:Y:S04]  /*0770*/  LDG.E.64 R18, desc[UR4][R14.64+0x80] ;  /* 0x000080040e127981 */ /* 0x000f28000c1e1b00 */
[----:B------:R-:W5:Y:S04]  /*0780*/  LDG.E.64 R12, desc[UR4][R12.64+0x18] ;  /* 0x000018040c0c7981 */ /* 0x000f68000c1e1b00 */
[----:B------:R-:W5:Y:S01]  /*0790*/  LDG.E.64 R14, desc[UR4][R14.64+0xc0] ;  /* 0x0000c0040e0e7981 */ /* 0x000f62000c1e1b00 */
[----:B--2---:R-:W-:Y:S01]  /*07a0*/  DFMA R24, R10, R24, RZ ;  /* 0x000000180a18722b */ /* 0x004fe200000000ff */
[----:B------:R-:W-:-:S06]  /*07b0*/  IMAD.WIDE.U32 R10, R7, 0x8, R26 ;  /* 0x00000008070a7825 */ /* 0x000fcc00078e001a */
[----:B------:R-:W2:Y:S01]  /*07c0*/  LDG.E.64 R10, desc[UR4][R10.64] ;  /* 0x000000040a0a7981 */ /* 0x000ea2000c1e1b00 */
[----:B---3--:R-:W-:Y:S01]  /*07d0*/  DFMA R20, R20, R22, R24 ;  /* 0x000000161414722b */ /* 0x008fe20000000018 */
[C---:B------:R-:W-:Y:S02]  /*07e0*/  IMAD.SHL.U32 R2, R3.reuse, 0x4, RZ ;  /* 0x0000000403027824 */ /* 0x040fe400078e00ff */
[----:B------:R-:W-:-:S03]  /*07f0*/  IMAD.SHL.U32 R4, R3, 0x8, RZ ;  /* 0x0000000803047824 */ /* 0x000fc600078e00ff */
[----:B------:R-:W-:Y:S02]  /*0800*/  LOP3.LUT R2, R2, 0xe0, RZ, 0xc0, !PT ;  /* 0x000000e002027812 */ /* 0x000fe400078ec0ff */
[----:B----4-:R-:W-:Y:S01]  /*0810*/  DFMA R16, R16, R18, R20 ;  /* 0x000000121010722b */ /* 0x010fe20000000014 */
[----:B------:R-:W-:Y:S01]  /*0820*/  LOP3.LUT R4, R4, 0x38, RZ, 0xc0, !PT ;  /* 0x0000003804047812 */ /* 0x000fe200078ec0ff */
[----:B------:R-:W-:-:S06]  /*0830*/  IMAD.WIDE.U32 R18, R7, 0x8, R8 ;  /* 0x0000000807127825 */ /* 0x000fcc00078e0008 */
[----:B-----5:R-:W-:Y:S01]  /*0840*/  DFMA R16, R12, R14, R16 ;  /* 0x0000000e0c10722b */ /* 0x020fe20000000010 */
[----:B------:R-:W-:Y:S02]  /*0850*/  IADD3 R12, P0, PT, R2, UR8, RZ ;  /* 0x00000008020c7c10 */ /* 0x000fe4000ff1e0ff */
[----:B------:R-:W-:-:S03]  /*0860*/  IADD3 R14, P1, PT, R4, UR10, RZ ;  /* 0x0000000a040e7c10 */ /* 0x000fc6000ff3e0ff */
[----:B------:R-:W-:Y:S01]  /*0870*/  IMAD.X R13, RZ, RZ, UR9, P0 ;  /* 0x00000009ff0d7e24 */ /* 0x000fe200080e06ff */
[----:B------:R-:W-:Y:S01]  /*0880*/  IADD3.X R15, PT, PT, RZ, UR11, RZ, P1, !PT ;  /* 0x0000000bff0f7c10 */ /* 0x000fe20008ffe4ff */
[----:B--2---:R-:W-:-:S07]  /*0890*/  DADD R16, R16, R10 ;  /* 0x0000000010107229 */ /* 0x004fce000000000a */
        /* <DEDUP_REMOVED lines=17> */
[----:B------:R-:W-:-:S07]  /*09b0*/  LOP3.LUT R4, R4, 0x38, RZ, 0xc0, !PT ;  /* 0x0000003804047812 */ /* 0x000fce00078ec0ff */
[----:B-----5:R-:W-:Y:S01]  /*09c0*/  DFMA R16, R12, R14, R16 ;  /* 0x0000000e0c10722b */ /* 0x020fe20000000010 */
[----:B------:R-:W-:Y:S02]  /*09d0*/  IADD3 R12, P0, PT, R2, UR8, RZ ;  /* 0x00000008020c7c10 */ /* 0x000fe4000ff1e0ff */
[----:B------:R-:W-:-:S03]  /*09e0*/  IADD3 R14, P1, PT, R4, UR10, RZ ;  /* 0x0000000a040e7c10 */ /* 0x000fc6000ff3e0ff */
[----:B------:R-:W-:Y:S02]  /*09f0*/  IMAD.X R13, RZ, RZ, UR9, P0 ;  /* 0x00000009ff0d7e24 */ /* 0x000fe400080e06ff */
[----:B------:R-:W-:Y:S02]  /*0a00*/  IMAD.X R15, RZ, RZ, UR11, P1 ;  /* 0x0000000bff0f7e24 */ /* 0x000fe400088e06ff */
[----:B------:R-:W-:Y:S01]  /*0a10*/  IMAD.WIDE.U32 R26, R5, 0x8, R26 ;  /* 0x00000008051a7825 */ /* 0x000fe200078e001a */
[----:B--2---:R-:W-:-:S03]  /*0a20*/  DADD R10, R16, R10 ;  /* 0x00000000100a7229 */ /* 0x004fc6000000000a */
[----:B------:R-:W-:-:S05]  /*0a30*/  IMAD.WIDE.U32 R16, R3, 0x8, R8 ;  /* 0x0000000803107825 */ /* 0x000fca00078e0008 */
[----:B------:R0:W-:Y:S04]  /*0a40*/  STG.E.64 desc[UR4][R16.64], R10 ;  /* 0x0000000a10007986 */ /* 0x0001e8000c101b04 */
[----:B------:R-:W2:Y:S04]  /*0a50*/  LDG.E.64 R24, desc[UR4][R12.64] ;  /* 0x000000040c187981 */ /* 0x000ea8000c1e1b00 */
[----:B------:R-:W3:Y:S04]  /*0a60*/  LDG.E.64 R20, desc[UR4][R12.64+0x8] ;  /* 0x000008040c147981 */ /* 0x000ee8000c1e1b00 */
[----:B------:R-:W3:Y:S04]  /*0a70*/  LDG.E.64 R22, desc[UR4][R14.64+0x40] ;  /* 0x000040040e167981 */ /* 0x000ee8000c1e1b00 */
[----:B0-----:R-:W2:Y:S04]  /*0a80*/  LDG.E.64 R10, desc[UR4][R14.64] ;  /* 0x000000040e0a7981 */ /* 0x001ea8000c1e1b00 */
[----:B------:R-:W4:Y:S04]  /*0a90*/  LDG.E.64 R16, desc[UR4][R12.64+0x10] ;  /* 0x000010040c107981 */ /* 0x000f28000c1e1b00 */
[----:B------:R-:W4:Y:S04]  /*0aa0*/  LDG.E.64 R18, desc[UR4][R14.64+0x80] ;  /* 0x000080040e127981 */ /* 0x000f28000c1e1b00 */
[----:B------:R-:W5:Y:S04]  /*0ab0*/  LDG.E.64 R26, desc[UR4][R26.64] ;  /* 0x000000041a1a7981 */ /* 0x000f68000c1e1b00 */
[----:B------:R-:W5:Y:S04]  /*0ac0*/  LDG.E.64 R12, desc[UR4][R12.64+0x18] ;  /* 0x000018040c0c7981 */ /* 0x000f68000c1e1b00 */
[----:B------:R-:W5:Y:S01]  /*0ad0*/  LDG.E.64 R14, desc[UR4][R14.64+0xc0] ;  /* 0x0000c0040e0e7981 */ /* 0x000f62000c1e1b00 */
[----:B------:R-:W-:Y:S01]  /*0ae0*/  IMAD.WIDE.U32 R8, R5, 0x8, R8 ;  /* 0x0000000805087825 */ /* 0x000fe200078e0008 */
[----:B------:R-:W-:-:S04]  /*0af0*/  IADD3 R29, PT, PT, R0, R29, R0 ;  /* 0x0000001d001d7210 */ /* 0x000fc80007ffe000 */
[----:B------:R-:W-:-:S04]  /*0b00*/  IADD3 R29, PT, PT, R0, R29, R0 ;  /* 0x0000001d001d7210 */ /* 0x000fc80007ffe000 */
[----:B------:R-:W-:Y:S01]  /*0b10*/  ISETP.GE.U32.AND P0, PT, R29, 0x40, PT ;  /* 0x000000401d00780c */ /* 0x000fe20003f06070 */
[C---:B------:R-:W-:Y:S01]  /*0b20*/  IMAD R5, R0.reuse, 0x4, R5 ;  /* 0x0000000400057824 */ /* 0x040fe200078e0205 */
[C---:B------:R-:W-:Y:S01]  /*0b30*/  LEA R3, R0.reuse, R3, 0x2 ;  /* 0x0000000300037211 */ /* 0x040fe200078e10ff */
[----:B------:R-:W-:Y:S01]  /*0b40*/  IMAD R7, R0, 0x4, R7 ;  /* 0x0000000400077824 */ /* 0x000fe200078e0207 */
[----:B--2---:R-:W-:-:S08]  /*0b50*/  DFMA R10, R24, R10, RZ ;  /* 0x0000000a180a722b */ /* 0x004fd000000000ff */
[----:B---3--:R-:W-:-:S08]  /*0b60*/  DFMA R10, R20, R22, R10 ;  /* 0x00000016140a722b */ /* 0x008fd0000000000a */
[----:B----4-:R-:W-:-:S08]  /*0b70*/  DFMA R10, R16, R18, R10 ;  /* 0x00000012100a722b */ /* 0x010fd0000000000a */
[----:B-----5:R-:W-:-:S08]  /*0b80*/  DFMA R10, R12, R14, R10 ;  /* 0x0000000e0c0a722b */ /* 0x020fd0000000000a */
[----:B------:R-:W-:-:S07]  /*0b90*/  DADD R10, R10, R26 ;  /* 0x000000000a0a7229 */ /* 0x000fce000000001a */
[----:B------:R0:W-:Y:S01]  /*0ba0*/  STG.E.64 desc[UR4][R8.64], R10 ;  /* 0x0000000a08007986 */ /* 0x0001e2000c101b04 */
[----:B------:R-:W-:Y:S05]  /*0bb0*/  @!P0 BRA `(.L_x_3) ;  /* 0xfffffff8004c8947 */ /* 0x000fea000383ffff */
[----:B------:R-:W-:Y:S05]  /*0bc0*/  EXIT ;  /* 0x000000000000794d */ /* 0x000fea0003800000 */
.L_x_4:
[----:B------:R-:W-:-:S00]  /*0bd0*/  BRA `(.L_x_4) ;  /* 0xfffffffc00fc7947 */ /* 0x000fc0000383ffff */
[----:B------:R-:W-:-:S00]  /*0be0*/  NOP ;  /* 0x0000000000007918 */ /* 0x000fc00000000000 */
        /* <DEDUP_REMOVED lines=9> */
.L_x_6:


//--------------------- .text._Z8mma_testIddddLi8ELi8ELi4EEvPT_PT0_PT1_PT2_ --------------------------
	.section	.text._Z8mma_testIddddLi8ELi8ELi4EEvPT_PT0_PT1_PT2_,"ax",@progbits
	.align	128
        .global         _Z8mma_testIddddLi8ELi8ELi4EEvPT_PT0_PT1_PT2_
        .type           _Z8mma_testIddddLi8ELi8ELi4EEvPT_PT0_PT1_PT2_,@function
        .size           _Z8mma_testIddddLi8ELi8ELi4EEvPT_PT0_PT1_PT2_,(.L_x_7 - _Z8mma_testIddddLi8ELi8ELi4EEvPT_PT0_PT1_PT2_)
        .other          _Z8mma_testIddddLi8ELi8ELi4EEvPT_PT0_PT1_PT2_,@"STO_CUDA_ENTRY STV_DEFAULT"
_Z8mma_testIddddLi8ELi8ELi4EEvPT_PT0_PT1_PT2_:
.text._Z8mma_testIddddLi8ELi8ELi4EEvPT_PT0_PT1_PT2_:
[----:B------:R-:W-:Y:S01]  /*0000*/  LDC R1, c[0x0][0x37c] ;  /* 0x0000df00ff017b82 */ /* 0x000fe20000000800 */
[----:B------:R-:W0:Y:S07]  /*0010*/  S2R R5, SR_TID.X ;  /* 0x0000000000057919 */ /* 0x000e2e0000002100 */
[----:B------:R-:W1:Y:S01]  /*0020*/  LDC.64 R8, c[0x0][0x380] ;  /* 0x0000e000ff087b82 */ /* 0x000e620000000a00 */
[----:B------:R-:W2:Y:S07]  /*0030*/  LDCU.64 UR4, c[0x0][0x358] ;  /* 0x00006b00ff0477ac */ /* 0x000eae0008000a00 */
[----:B------:R-:W3:Y:S08]  /*0040*/  LDC.64 R10, c[0x0][0x388] ;  /* 0x0000e200ff0a7b82 */ /* 0x000ef00000000a00 */
[----:B------:R-:W4:Y:S01]  /*0050*/  LDC.64 R12, c[0x0][0x390] ;  /* 0x0000e400ff0c7b82 */ /* 0x000f220000000a00 */
[C---:B0-----:R-:W-:Y:S01]  /*0060*/  SHF.L.U32 R0, R5.reuse, 0x3, RZ ;  /* 0x0000000305007819 */ /* 0x041fe200000006ff */
[----:B-1----:R-:W-:-:S03]  /*0070*/  IMAD.WIDE.U32 R8, R5, 0x8, R8 ;  /* 0x0000000805087825 */ /* 0x002fc600078e0008 */
[----:B------:R-:W-:Y:S02]  /*0080*/  LOP3.LUT R2, R0, 0x18, RZ, 0xc0, !PT ;  /* 0x0000001800027812 */ /* 0x000fe400078ec0ff */
[C---:B------:R-:W-:Y:S01]  /*0090*/  SHF.L.U32 R0, R5.reuse, 0x1, RZ ;  /* 0x0000000105007819 */ /* 0x040fe200000006ff */
[----:B--2---:R-:W2:Y:S01]  /*00a0*/  LDG.E.64 R8, desc[UR4][R8.64] ;  /* 0x0000000408087981 */ /* 0x004ea2000c1e1b00 */
[----:B------:R-:W-:-:S03]  /*00b0*/  LEA.HI R3, R5, R2, RZ, 0x1e ;  /* 0x0000000205037211 */ /* 0x000fc600078ff0ff */
[----:B----4-:R-:W-:-:S04]  /*00c0*/  IMAD.WIDE.U32 R12, R0, 0x8, R12 ;  /* 0x00000008000c7825 */ /* 0x010fc800078e000c */
[----:B---3--:R-:W-:Y:S01]  /*00d0*/  IMAD.WIDE.U32 R10, R3, 0x8, R10 ;  /* 0x00000008030a7825 */ /* 0x008fe200078e000a */
[----:B------:R-:W2:Y:S01]  /*00e0*/  LDG.E.64 R4, desc[UR4][R12.64] ;  /* 0x000000040c047981 */ /* 0x000ea2000c1e1b00 */
[----:B------:R-:W0:Y:S03]  /*00f0*/  LDC.64 R2, c[0x0][0x398] ;  /* 0x0000e600ff027b82 */ /* 0x000e260000000a00 */
[----:B------:R-:W2:Y:S04]  /*0100*/  LDG.E.64 R6, desc[UR4][R12.64+0x8] ;  /* 0x000008040c067981 */ /* 0x000ea8000c1e1b00 */
[----:B------:R-:W2:Y:S01]  /*0110*/  LDG.E.64 R10, desc[UR4][R10.64] ;  /* 0x000000040a0a7981 */ /* 0x000ea2000c1e1b00 */
[----:B0-----:R-:W-:Y:S01]  /*0120*/  IMAD.WIDE.U32 R2, R0, 0x8, R2 ;  /* 0x0000000800027825 */ /* 0x001fe200078e0002 */
[----:B--2---:R-:W0:Y:S04]  /*0130*/  DMMA.8x8x4 R4, R8, R10, R4 ;  /* 0x0000000a0804723f */ /* 0x004e280000000004 */
[----:B0-----:R-:W-:Y:S04]  /*0140*/  STG.E.64 desc[UR4][R2.64], R4 ;  /* 0x0000000402007986 */ /* 0x001fe8000c101b04 */
[----:B------:R-:W-:Y:S01]  /*0150*/  STG.E.64 desc[UR4][R2.64+0x8], R6 ;  /* 0x0000080602007986 */ /* 0x000fe2000c101b04 */
[----:B------:R-:W-:Y:S05]  /*0160*/  EXIT ;  /* 0x000000000000794d */ /* 0x000fea0003800000 */
.L_x_5:
        /* <DEDUP_REMOVED lines=9> */
.L_x_7:


//--------------------- .nv.shared.reserved.0     --------------------------
	.section	.nv.shared.reserved.0,"aw",@nobits
	.weak		__nv_reservedSMEM_offset_0_alias
	.size		__nv_reservedSMEM_offset_0_alias, 0, 64
	.other		__nv_reservedSMEM_offset_0_alias,@"STO_CUDA_RESERVED_SHARED STV_DEFAULT"
__nv_reservedSMEM_offset_0_alias:
	.zero		0
	.zero		64


//--------------------- .nv.constant0._Z9referenceIddddLi8ELi8ELi4EEvPT_PT0_PT1_PT2_ --------------------------
	.section	.nv.constant0._Z9referenceIddddLi8ELi8ELi4EEvPT_PT0_PT1_PT2_,"a",@progbits
	.sectionflags	@""
	.align	4
.nv.constant0._Z9referenceIddddLi8ELi8ELi4EEvPT_PT0_PT1_PT2_:
	.zero		928


//--------------------- .nv.constant0._Z8mma_testIddddLi8ELi8ELi4EEvPT_PT0_PT1_PT2_ --------------------------
	.section	.nv.constant0._Z8mma_testIddddLi8ELi8ELi4EEvPT_PT0_PT1_PT2_,"a",@progbits
	.sectionflags	@""
	.align	4
.nv.constant0._Z8mma_testIddddLi8ELi8ELi4EEvPT_PT0_PT1_PT2_:
	.zero		928


//--------------------- SYMBOLS --------------------------

	.type		.nv.reservedSmem.offset0,@object
	.size		.nv.reservedSmem.offset0,0x4
